	.headerflags	@"EF_CUDA_TEXMODE_UNIFIED EF_CUDA_64BIT_ADDRESS EF_CUDA_ACCELERATORS EF_CUDA_SM90 EF_CUDA_VIRTUAL_SM(EF_CUDA_SM90)"
	.elftype	@"ET_EXEC"


//--------------------- .nv.info                  --------------------------
	.section	.nv.info,"",@"SHT_CUDA_INFO"
	.align	4


	//----- nvinfo : EIATTR_REGCOUNT
	.align		4
        /*0000*/ 	.byte	0x04, 0x2f
        /*0002*/ 	.short	(.L_1 - .L_0)
	.align		4
.L_0:
        /*0004*/ 	.word	index@(triton_poi_fused_max_pool2d_with_indices_16)
        /*0008*/ 	.word	0x00000010


	//----- nvinfo : EIATTR_MIN_STACK_SIZE
	.align		4
.L_1:
        /*000c*/ 	.byte	0x04, 0x12
        /*000e*/ 	.short	(.L_3 - .L_2)
	.align		4
.L_2:
        /*0010*/ 	.word	index@(triton_poi_fused_max_pool2d_with_indices_16)
        /*0014*/ 	.word	0x00000000


	//----- nvinfo : EIATTR_FRAME_SIZE
	.align		4
.L_3:
        /*0018*/ 	.byte	0x04, 0x11
        /*001a*/ 	.short	(.L_5 - .L_4)
	.align		4
.L_4:
        /*001c*/ 	.word	index@(triton_poi_fused_max_pool2d_with_indices_16)
        /*0020*/ 	.word	0x00000000


	//----- nvinfo : EIATTR_MIN_STACK_SIZE
	.align		4
.L_5:
        /*0024*/ 	.byte	0x04, 0x12
        /*0026*/ 	.short	(.L_7 - .L_6)
	.align		4
.L_6:
        /*0028*/ 	.word	index@(triton_poi_fused_max_pool2d_with_indices_16)
        /*002c*/ 	.word	0x00000000
.L_7:


//--------------------- .nv.info.triton_poi_fused_max_pool2d_with_indices_16 --------------------------
	.section	.nv.info.triton_poi_fused_max_pool2d_with_indices_16,"",@"SHT_CUDA_INFO"
	.sectionflags	@""
	.align	4


	//----- nvinfo : EIATTR_CUDA_API_VERSION
	.align		4
        /*0000*/ 	.byte	0x04, 0x37
        /*0002*/ 	.short	(.L_9 - .L_8)
.L_8:
        /*0004*/ 	.word	0x0000007c


	//----- nvinfo : EIATTR_KPARAM_INFO
	.align		4
.L_9:
        /*0008*/ 	.byte	0x04, 0x17
        /*000a*/ 	.short	(.L_11 - .L_10)
.L_10:
        /*000c*/ 	.word	0x00000000
        /*0010*/ 	.short	0x0003
        /*0012*/ 	.short	0x0018
        /*0014*/ 	.byte	0x00, 0xf0, 0x11, 0x00


	//----- nvinfo : EIATTR_KPARAM_INFO
	.align		4
.L_11:
        /*0018*/ 	.byte	0x04, 0x17
        /*001a*/ 	.short	(.L_13 - .L_12)
.L_12:
        /*001c*/ 	.word	0x00000000
        /*0020*/ 	.short	0x0002
        /*0022*/ 	.short	0x0010
        /*0024*/ 	.byte	0x00, 0xf4, 0x21, 0x00


	//----- nvinfo : EIATTR_KPARAM_INFO
	.align		4
.L_13:
        /*0028*/ 	.byte	0x04, 0x17
        /*002a*/ 	.short	(.L_15 - .L_14)
.L_14:
        /*002c*/ 	.word	0x00000000
        /*0030*/ 	.short	0x0001
        /*0032*/ 	.short	0x0008
        /*0034*/ 	.byte	0x00, 0xf4, 0x21, 0x00


	//----- nvinfo : EIATTR_KPARAM_INFO
	.align		4
.L_15:
        /*0038*/ 	.byte	0x04, 0x17
        /*003a*/ 	.short	(.L_17 - .L_16)
.L_16:
        /*003c*/ 	.word	0x00000000
        /*0040*/ 	.short	0x0000
        /*0042*/ 	.short	0x0000
        /*0044*/ 	.byte	0x00, 0xf4, 0x21, 0x00


	//----- nvinfo : EIATTR_SPARSE_MMA_MASK
	.align		4
.L_17:
        /*0048*/ 	.byte	0x03, 0x50
        /*004a*/ 	.short	0x0000


	//----- nvinfo : EIATTR_MAXREG_COUNT
	.align		4
        /*004c*/ 	.byte	0x03, 0x1b
        /*004e*/ 	.short	0x00ff


	//----- nvinfo : EIATTR_EXIT_INSTR_OFFSETS
	.align		4
        /*0050*/ 	.byte	0x04, 0x1c
        /*0052*/ 	.short	(.L_19 - .L_18)


	//   ....[0]....
.L_18:
        /*0054*/ 	.word	0x00000410


	//----- nvinfo : EIATTR_REQNTID
	.align		4
.L_19:
        /*0058*/ 	.byte	0x04, 0x10
        /*005a*/ 	.short	(.L_21 - .L_20)
.L_20:
        /*005c*/ 	.word	0x00000080
        /*0060*/ 	.word	0x00000001
        /*0064*/ 	.word	0x00000001


	//----- nvinfo : EIATTR_CBANK_PARAM_SIZE
	.align		4
.L_21:
        /*0068*/ 	.byte	0x03, 0x19
        /*006a*/ 	.short	0x001c


	//----- nvinfo : EIATTR_PARAM_CBANK
	.align		4
        /*006c*/ 	.byte	0x04, 0x0a
        /*006e*/ 	.short	(.L_23 - .L_22)
	.align		4
.L_22:
        /*0070*/ 	.word	index@(.nv.constant0.triton_poi_fused_max_pool2d_with_indices_16)
        /*0074*/ 	.short	0x0210
        /*0076*/ 	.short	0x001c


	//----- nvinfo : EIATTR_SW_WAR
	.align		4
.L_23:
        /*0078*/ 	.byte	0x04, 0x36
        /*007a*/ 	.short	(.L_25 - .L_24)
.L_24:
        /*007c*/ 	.word	0x00000008
.L_25:


//--------------------- .nv.callgraph             --------------------------
	.section	.nv.callgraph,"",@"SHT_CUDA_CALLGRAPH"
	.align	4
	.sectionentsize	8
	.align		4
        /*0000*/ 	.word	0x00000000
	.align		4
        /*0004*/ 	.word	0xffffffff
	.align		4
        /*0008*/ 	.word	0x00000000
	.align		4
        /*000c*/ 	.word	0xfffffffe
	.align		4
        /*0010*/ 	.word	0x00000000
	.align		4
        /*0014*/ 	.word	0xfffffffd
	.align		4
        /*0018*/ 	.word	0x00000000
	.align		4
        /*001c*/ 	.word	0xfffffffc


//--------------------- .text.triton_poi_fused_max_pool2d_with_indices_16 --------------------------
	.section	.text.triton_poi_fused_max_pool2d_with_indices_16,"ax",@progbits
	.align	128
        .global         triton_poi_fused_max_pool2d_with_indices_16
        .type           triton_poi_fused_max_pool2d_with_indices_16,@function
        .size           triton_poi_fused_max_pool2d_with_indices_16,(.L_x_1 - triton_poi_fused_max_pool2d_with_indices_16)
        .other          triton_poi_fused_max_pool2d_with_indices_16,@"STO_CUDA_ENTRY STV_DEFAULT"
triton_poi_fused_max_pool2d_with_indices_16:
.text.triton_poi_fused_max_pool2d_with_indices_16:
[----:B------:R-:W-:Y:S01]  /*0000*/  LDC R1, c[0x0][0x28] ;  /* 0x00000a00ff017b82 */ /* 0x000fe20000000800 */
[----:B------:R-:W1:Y:S01]  /*0010*/  S2R R0, SR_TID.X ;  /* 0x0000000000007919 */ /* 0x000e620000002100 */
[----:B------:R-:W-:Y:S01]  /*0020*/  ULDC.64 UR4, c[0x0][0x208] ;  /* 0x0000820000047ab9 */ /* 0x000fe20000000a00 */
[----:B------:R-:W-:Y:S01]  /*0030*/  ULDC.64 UR6, c[0x0][0x220] ;  /* 0x0000880000067ab9 */ /* 0x000fe20000000a00 */
[----:B------:R-:W2:Y:S01]  /*0040*/  S2R R3, SR_CTAID.X ;  /* 0x0000000000037919 */ /* 0x000ea20000002500 */
[----:B-1----:R-:W-:Y:S01]  /*0050*/  IMAD.SHL.U32 R0, R0, 0x2, RZ ;  /* 0x0000000200007824 */ /* 0x002fe200078e00ff */
[----:B--2---:R-:W-:-:S04]  /*0060*/  SHF.R.S32.HI R5, RZ, 0x17, R3 ;  /* 0x00000017ff057819 */ /* 0x004fc80000011403 */
[----:B------:R-:W-:Y:S02]  /*0070*/  LOP3.LUT R0, R0, 0xfe, RZ, 0xc0, !PT ;  /* 0x000000fe00007812 */ /* 0x000fe400078ec0ff */
[----:B------:R-:W-:-:S03]  /*0080*/  SGXT R5, R5, 0x1 ;  /* 0x000000010505781a */ /* 0x000fc60000000200 */
[----:B------:R-:W-:-:S05]  /*0090*/  IMAD R0, R3, 0x100, R0 ;  /* 0x0000010003007824 */ /* 0x000fca00078e0200 */
[----:B------:R-:W-:Y:S02]  /*00a0*/  SHF.R.S32.HI R3, RZ, 0x1f, R0 ;  /* 0x0000001fff037819 */ /* 0x000fe40000011400 */
[-C--:B------:R-:W-:Y:S02]  /*00b0*/  LEA.HI R6, R5, R0.reuse, RZ, 0xb ;  /* 0x0000000005067211 */ /* 0x080fe400078f58ff */
[----:B------:R-:W-:Y:S02]  /*00c0*/  LEA.HI R4, R3, R0, RZ, 0x9 ;  /* 0x0000000003047211 */ /* 0x000fe400078f48ff */
[----:B------:R-:W1:Y:S01]  /*00d0*/  LDC.64 R2, c[0x0][0x210] ;  /* 0x00008400ff027b82 */ /* 0x000e620000000a00 */
[----:B------:R-:W-:Y:S01]  /*00e0*/  IMAD.SHL.U32 R7, R6, 0x4, RZ ;  /* 0x0000000406077824 */ /* 0x000fe200078e00ff */
[----:B------:R-:W-:-:S04]  /*00f0*/  SHF.R.S32.HI R5, RZ, 0x9, R4 ;  /* 0x00000009ff057819 */ /* 0x000fc80000011404 */
[----:B------:R-:W-:Y:S02]  /*0100*/  LEA.HI R6, R5, R5, RZ, 0x2 ;  /* 0x0000000505067211 */ /* 0x000fe400078f10ff */
[----:B------:R-:W-:Y:S02]  /*0110*/  LOP3.LUT R8, R7, 0xffffe000, RZ, 0xc0, !PT ;  /* 0xffffe00007087812 */ /* 0x000fe400078ec0ff */
[----:B------:R-:W-:Y:S02]  /*0120*/  LOP3.LUT R7, R4, 0xfffffe00, RZ, 0xc0, !PT ;  /* 0xfffffe0004077812 */ /* 0x000fe400078ec0ff */
[----:B------:R-:W-:Y:S02]  /*0130*/  LOP3.LUT R6, R6, 0x3ffffc, RZ, 0xc0, !PT ;  /* 0x003ffffc06067812 */ /* 0x000fe400078ec0ff */
[----:B------:R-:W-:-:S03]  /*0140*/  IADD3 R7, R8, R0, -R7 ;  /* 0x0000000008077210 */ /* 0x000fc60007ffe807 */
[----:B------:R-:W-:-:S04]  /*0150*/  IMAD.IADD R6, R5, 0x1, -R6 ;  /* 0x0000000105067824 */ /* 0x000fc800078e0a06 */
[----:B------:R-:W-:-:S04]  /*0160*/  IMAD R11, R6, 0x400, R7 ;  /* 0x00000400060b7824 */ /* 0x000fc800078e0207 */
[C---:B------:R-:W-:Y:S02]  /*0170*/  VIADD R9, R11.reuse, 0x200 ;  /* 0x000002000b097836 */ /* 0x040fe40000000000 */
[----:B-1----:R-:W-:-:S04]  /*0180*/  IMAD.WIDE R6, R11, 0x4, R2 ;  /* 0x000000040b067825 */ /* 0x002fc800078e0202 */
[--C-:B------:R-:W-:Y:S02]  /*0190*/  IMAD.WIDE R8, R9, 0x4, R2.reuse ;  /* 0x0000000409087825 */ /* 0x100fe400078e0202 */
[----:B------:R-:W2:Y:S02]  /*01a0*/  LDG.E.64 R6, desc[UR4][R6.64] ;  /* 0x0000000406067981 */ /* 0x000ea4000c1e1b00 */
[----:B------:R-:W-:Y:S02]  /*01b0*/  VIADD R5, R11, 0x1000 ;  /* 0x000010000b057836 */ /* 0x000fe40000000000 */
[----:B------:R1:W2:Y:S02]  /*01c0*/  LDG.E.64 R12, desc[UR4][R8.64] ;  /* 0x00000004080c7981 */ /* 0x0002a4000c1e1b00 */
[----:B------:R-:W-:-:S04]  /*01d0*/  IMAD.WIDE R4, R5, 0x4, R2 ;  /* 0x0000000405047825 */ /* 0x000fc800078e0202 */
[----:B------:R-:W-:Y:S02]  /*01e0*/  VIADD R11, R11, 0x1200 ;  /* 0x000012000b0b7836 */ /* 0x000fe40000000000 */
[----:B------:R-:W3:Y:S02]  /*01f0*/  LDG.E.64 R4, desc[UR4][R4.64] ;  /* 0x0000000404047981 */ /* 0x000ee4000c1e1b00 */
[----:B------:R-:W-:Y:S01]  /*0200*/  IMAD.WIDE R2, R11, 0x4, R2 ;  /* 0x000000040b027825 */ /* 0x000fe200078e0202 */
[----:B-1----:R-:W1:Y:S05]  /*0210*/  LDC.64 R8, c[0x0][0x218] ;  /* 0x00008600ff087b82 */ /* 0x002e6a0000000a00 */
[----:B------:R-:W4:Y:S01]  /*0220*/  LDG.E.64 R2, desc[UR4][R2.64] ;  /* 0x0000000402027981 */ /* 0x000f22000c1e1b00 */
[----:B--2---:R-:W-:-:S02]  /*0230*/  FSETP.GT.AND P4, PT, R13, R7, PT ;  /* 0x000000070d00720b */ /* 0x004fc40003f84000 */
[----:B------:R-:W-:Y:S02]  /*0240*/  FSETP.GT.AND P3, PT, R12, R6, PT ;  /* 0x000000060c00720b */ /* 0x000fe40003f64000 */
[----:B------:R-:W-:Y:S02]  /*0250*/  FSETP.NAN.AND P0, PT, R13, R13, PT ;  /* 0x0000000d0d00720b */ /* 0x000fe40003f08000 */
[----:B---3--:R-:W-:Y:S02]  /*0260*/  FSETP.NAN.AND P6, PT, R5, R5, PT ;  /* 0x000000050500720b */ /* 0x008fe40003fc8000 */
[----:B------:R-:W-:Y:S02]  /*0270*/  FSETP.NAN.AND P5, PT, R4, R4, PT ;  /* 0x000000040400720b */ /* 0x000fe40003fa8000 */
[----:B------:R-:W-:-:S03]  /*0280*/  FSETP.NAN.AND P1, PT, R12, R12, PT ;  /* 0x0000000c0c00720b */ /* 0x000fc60003f28000 */
[----:B------:R-:W-:Y:S02]  /*0290*/  @!P4 SEL R13, R13, R7, P0 ;  /* 0x000000070d0dc207 */ /* 0x000fe40000000000 */
[----:B------:R-:W-:Y:S02]  /*02a0*/  @!P3 SEL R12, R12, R6, P1 ;  /* 0x000000060c0cb207 */ /* 0x000fe40000800000 */
[----:B------:R-:W-:Y:S02]  /*02b0*/  FSETP.GEU.AND P0, PT, R13, R5, PT ;  /* 0x000000050d00720b */ /* 0x000fe40003f0e000 */
[----:B----4-:R-:W-:Y:S02]  /*02c0*/  FSETP.NAN.AND P1, PT, R2, R2, PT ;  /* 0x000000020200720b */ /* 0x010fe40003f28000 */
[----:B------:R-:W-:Y:S02]  /*02d0*/  FSETP.GEU.AND P2, PT, R12, R4, PT ;  /* 0x000000040c00720b */ /* 0x000fe40003f4e000 */
[----:B------:R-:W-:-:S02]  /*02e0*/  @!P6 SEL R5, R5, R13, !P0 ;  /* 0x0000000d0505e207 */ /* 0x000fc40004000000 */
[----:B------:R-:W-:Y:S02]  /*02f0*/  FSETP.NAN.AND P6, PT, R3, R3, PT ;  /* 0x000000030300720b */ /* 0x000fe40003fc8000 */
[----:B------:R-:W-:Y:S02]  /*0300*/  SEL R7, RZ, 0x1, !P4 ;  /* 0x00000001ff077807 */ /* 0x000fe40006000000 */
[----:B------:R-:W-:Y:S02]  /*0310*/  @!P5 SEL R4, R4, R12, !P2 ;  /* 0x0000000c0404d207 */ /* 0x000fe40005000000 */
[----:B------:R-:W-:Y:S02]  /*0320*/  SEL R6, RZ, 0x1, !P3 ;  /* 0x00000001ff067807 */ /* 0x000fe40005800000 */
[----:B------:R-:W-:Y:S02]  /*0330*/  SEL R7, R7, 0x2, P0 ;  /* 0x0000000207077807 */ /* 0x000fe40000000000 */
[----:B------:R-:W-:-:S02]  /*0340*/  FSETP.GEU.AND P3, PT, R4, R2, PT ;  /* 0x000000020400720b */ /* 0x000fc40003f6e000 */
[----:B------:R-:W-:Y:S02]  /*0350*/  SEL R10, R6, 0x2, P2 ;  /* 0x00000002060a7807 */ /* 0x000fe40001000000 */
[----:B------:R-:W-:Y:S02]  /*0360*/  FSETP.GEU.AND P0, PT, R5, R3, PT ;  /* 0x000000030500720b */ /* 0x000fe40003f0e000 */
[----:B------:R-:W-:Y:S02]  /*0370*/  @!P1 SEL R2, R2, R4, !P3 ;  /* 0x0000000402029207 */ /* 0x000fe40005800000 */
[----:B------:R-:W-:Y:S02]  /*0380*/  SEL R10, R10, 0x3, P3 ;  /* 0x000000030a0a7807 */ /* 0x000fe40001800000 */
[----:B------:R-:W-:Y:S02]  /*0390*/  SEL R11, R7, 0x3, P0 ;  /* 0x00000003070b7807 */ /* 0x000fe40000000000 */
[----:B------:R-:W-:-:S02]  /*03a0*/  IADD3 R6, P1, R0, UR6, RZ ;  /* 0x0000000600067c10 */ /* 0x000fc4000ff3e0ff */
[----:B------:R-:W-:Y:S01]  /*03b0*/  @!P6 SEL R3, R3, R5, !P0 ;  /* 0x000000050303e207 */ /* 0x000fe20004000000 */
[C---:B-1----:R-:W-:Y:S01]  /*03c0*/  IMAD.WIDE R4, R0.reuse, 0x4, R8 ;  /* 0x0000000400047825 */ /* 0x042fe200078e0208 */
[----:B------:R-:W-:-:S03]  /*03d0*/  LEA.HI.X.SX32 R7, R0, UR7, 0x1, P1 ;  /* 0x0000000700077c11 */ /* 0x000fc600088f0eff */
[----:B------:R-:W-:Y:S01]  /*03e0*/  IMAD R11, R11, 0x100, R10 ;  /* 0x000001000b0b7824 */ /* 0x000fe200078e020a */
[----:B------:R-:W-:Y:S04]  /*03f0*/  STG.E.64 desc[UR4][R4.64], R2 ;  /* 0x0000000204007986 */ /* 0x000fe8000c101b04 */
[----:B------:R-:W-:Y:S01]  /*0400*/  STG.E.U16 desc[UR4][R6.64], R11 ;  /* 0x0000000b06007986 */ /* 0x000fe2000c101504 */
[----:B------:R-:W-:Y:S05]  /*0410*/  EXIT ;  /* 0x000000000000794d */ /* 0x000fea0003800000 */
.L_x_0:
[----:B------:R-:W-:-:S00]  /*0420*/  BRA `(.L_x_0) ;  /* 0xfffffffc00fc7947 */ /* 0x000fc0000383ffff */
[----:B------:R-:W-:-:S00]  /*0430*/  NOP ;  /* 0x0000000000007918 */ /* 0x000fc00000000000 */
        /* <DEDUP_REMOVED lines=12> */
.L_x_1:


//--------------------- .nv.constant0.triton_poi_fused_max_pool2d_with_indices_16 --------------------------
	.section	.nv.constant0.triton_poi_fused_max_pool2d_with_indices_16,"a",@progbits
	.sectionflags	@""
	.align	4
.nv.constant0.triton_poi_fused_max_pool2d_with_indices_16:
	.zero		556
